	.headerflags	@"EF_CUDA_TEXMODE_UNIFIED EF_CUDA_64BIT_ADDRESS EF_CUDA_ACCELERATORS EF_CUDA_SM90 EF_CUDA_VIRTUAL_SM(EF_CUDA_SM90)"
	.elftype	@"ET_EXEC"


//--------------------- .nv.info                  --------------------------
	.section	.nv.info,"",@"SHT_CUDA_INFO"
	.align	4


	//----- nvinfo : EIATTR_REGCOUNT
	.align		4
        /*0000*/ 	.byte	0x04, 0x2f
        /*0002*/ 	.short	(.L_1 - .L_0)
	.align		4
.L_0:
        /*0004*/ 	.word	index@(triton_per_fused_abs_mean_relu_sub_38)
        /*0008*/ 	.word	0x00000028


	//----- nvinfo : EIATTR_MIN_STACK_SIZE
	.align		4
.L_1:
        /*000c*/ 	.byte	0x04, 0x12
        /*000e*/ 	.short	(.L_3 - .L_2)
	.align		4
.L_2:
        /*0010*/ 	.word	index@(triton_per_fused_abs_mean_relu_sub_38)
        /*0014*/ 	.word	0x00000000


	//----- nvinfo : EIATTR_FRAME_SIZE
	.align		4
.L_3:
        /*0018*/ 	.byte	0x04, 0x11
        /*001a*/ 	.short	(.L_5 - .L_4)
	.align		4
.L_4:
        /*001c*/ 	.word	index@(triton_per_fused_abs_mean_relu_sub_38)
        /*0020*/ 	.word	0x00000000


	//----- nvinfo : EIATTR_MIN_STACK_SIZE
	.align		4
.L_5:
        /*0024*/ 	.byte	0x04, 0x12
        /*0026*/ 	.short	(.L_7 - .L_6)
	.align		4
.L_6:
        /*0028*/ 	.word	index@(triton_per_fused_abs_mean_relu_sub_38)
        /*002c*/ 	.word	0x00000000
.L_7:


//--------------------- .nv.info.triton_per_fused_abs_mean_relu_sub_38 --------------------------
	.section	.nv.info.triton_per_fused_abs_mean_relu_sub_38,"",@"SHT_CUDA_INFO"
	.sectionflags	@""
	.align	4


	//----- nvinfo : EIATTR_CUDA_API_VERSION
	.align		4
        /*0000*/ 	.byte	0x04, 0x37
        /*0002*/ 	.short	(.L_9 - .L_8)
.L_8:
        /*0004*/ 	.word	0x0000007c


	//----- nvinfo : EIATTR_KPARAM_INFO
	.align		4
.L_9:
        /*0008*/ 	.byte	0x04, 0x17
        /*000a*/ 	.short	(.L_11 - .L_10)
.L_10:
        /*000c*/ 	.word	0x00000000
        /*0010*/ 	.short	0x0004
        /*0012*/ 	.short	0x001c
        /*0014*/ 	.byte	0x00, 0xf0, 0x11, 0x00


	//----- nvinfo : EIATTR_KPARAM_INFO
	.align		4
.L_11:
        /*0018*/ 	.byte	0x04, 0x17
        /*001a*/ 	.short	(.L_13 - .L_12)
.L_12:
        /*001c*/ 	.word	0x00000000
        /*0020*/ 	.short	0x0003
        /*0022*/ 	.short	0x0018
        /*0024*/ 	.byte	0x00, 0xf0, 0x11, 0x00


	//----- nvinfo : EIATTR_KPARAM_INFO
	.align		4
.L_13:
        /*0028*/ 	.byte	0x04, 0x17
        /*002a*/ 	.short	(.L_15 - .L_14)
.L_14:
        /*002c*/ 	.word	0x00000000
        /*0030*/ 	.short	0x0002
        /*0032*/ 	.short	0x0010
        /*0034*/ 	.byte	0x00, 0xf4, 0x21, 0x00


	//----- nvinfo : EIATTR_KPARAM_INFO
	.align		4
.L_15:
        /*0038*/ 	.byte	0x04, 0x17
        /*003a*/ 	.short	(.L_17 - .L_16)
.L_16:
        /*003c*/ 	.word	0x00000000
        /*0040*/ 	.short	0x0001
        /*0042*/ 	.short	0x0008
        /*0044*/ 	.byte	0x00, 0xf4, 0x21, 0x00


	//----- nvinfo : EIATTR_KPARAM_INFO
	.align		4
.L_17:
        /*0048*/ 	.byte	0x04, 0x17
        /*004a*/ 	.short	(.L_19 - .L_18)
.L_18:
        /*004c*/ 	.word	0x00000000
        /*0050*/ 	.short	0x0000
        /*0052*/ 	.short	0x0000
        /*0054*/ 	.byte	0x00, 0xf4, 0x21, 0x00


	//----- nvinfo : EIATTR_SPARSE_MMA_MASK
	.align		4
.L_19:
        /*0058*/ 	.byte	0x03, 0x50
        /*005a*/ 	.short	0x0000


	//----- nvinfo : EIATTR_MAXREG_COUNT
	.align		4
        /*005c*/ 	.byte	0x03, 0x1b
        /*005e*/ 	.short	0x00ff


	//----- nvinfo : EIATTR_COOP_GROUP_MASK_REGIDS
	.align		4
        /*0060*/ 	.byte	0x04, 0x29
        /*0062*/ 	.short	(.L_21 - .L_20)


	//   ....[0]....
.L_20:
        /*0064*/ 	.word	0xffffffff


	//   ....[1]....
        /*0068*/ 	.word	0xffffffff


	//   ....[2]....
        /*006c*/ 	.word	0xffffffff


	//----- nvinfo : EIATTR_COOP_GROUP_INSTR_OFFSETS
	.align		4
.L_21:
        /*0070*/ 	.byte	0x04, 0x28
        /*0072*/ 	.short	(.L_23 - .L_22)


	//   ....[0]....
.L_22:
        /*0074*/ 	.word	0x00000d80


	//   ....[1]....
        /*0078*/ 	.word	0x00000da0


	//   ....[2]....
        /*007c*/ 	.word	0x00000dd0


	//----- nvinfo : EIATTR_EXIT_INSTR_OFFSETS
	.align		4
.L_23:
        /*0080*/ 	.byte	0x04, 0x1c
        /*0082*/ 	.short	(.L_25 - .L_24)


	//   ....[0]....
.L_24:
        /*0084*/ 	.word	0x00000e30


	//   ....[1]....
        /*0088*/ 	.word	0x00000e80


	//----- nvinfo : EIATTR_REQNTID
	.align		4
.L_25:
        /*008c*/ 	.byte	0x04, 0x10
        /*008e*/ 	.short	(.L_27 - .L_26)
.L_26:
        /*0090*/ 	.word	0x00000100
        /*0094*/ 	.word	0x00000001
        /*0098*/ 	.word	0x00000001


	//----- nvinfo : EIATTR_CBANK_PARAM_SIZE
	.align		4
.L_27:
        /*009c*/ 	.byte	0x03, 0x19
        /*009e*/ 	.short	0x0020


	//----- nvinfo : EIATTR_PARAM_CBANK
	.align		4
        /*00a0*/ 	.byte	0x04, 0x0a
        /*00a2*/ 	.short	(.L_29 - .L_28)
	.align		4
.L_28:
        /*00a4*/ 	.word	index@(.nv.constant0.triton_per_fused_abs_mean_relu_sub_38)
        /*00a8*/ 	.short	0x0210
        /*00aa*/ 	.short	0x0020


	//----- nvinfo : EIATTR_SW_WAR
	.align		4
.L_29:
        /*00ac*/ 	.byte	0x04, 0x36
        /*00ae*/ 	.short	(.L_31 - .L_30)
.L_30:
        /*00b0*/ 	.word	0x00000008
.L_31:


//--------------------- .nv.callgraph             --------------------------
	.section	.nv.callgraph,"",@"SHT_CUDA_CALLGRAPH"
	.align	4
	.sectionentsize	8
	.align		4
        /*0000*/ 	.word	0x00000000
	.align		4
        /*0004*/ 	.word	0xffffffff
	.align		4
        /*0008*/ 	.word	0x00000000
	.align		4
        /*000c*/ 	.word	0xfffffffe
	.align		4
        /*0010*/ 	.word	0x00000000
	.align		4
        /*0014*/ 	.word	0xfffffffd
	.align		4
        /*0018*/ 	.word	0x00000000
	.align		4
        /*001c*/ 	.word	0xfffffffc


//--------------------- .text.triton_per_fused_abs_mean_relu_sub_38 --------------------------
	.section	.text.triton_per_fused_abs_mean_relu_sub_38,"ax",@progbits
	.sectionflags	@"SHF_BARRIERS=1"
	.align	128
        .global         triton_per_fused_abs_mean_relu_sub_38
        .type           triton_per_fused_abs_mean_relu_sub_38,@function
        .size           triton_per_fused_abs_mean_relu_sub_38,(.L_x_1 - triton_per_fused_abs_mean_relu_sub_38)
        .other          triton_per_fused_abs_mean_relu_sub_38,@"STO_CUDA_ENTRY STV_DEFAULT"
triton_per_fused_abs_mean_relu_sub_38:
.text.triton_per_fused_abs_mean_relu_sub_38:
[----:B------:R-:W0:Y:S01]  /*0000*/  LDC R1, c[0x0][0x28] ;  /* 0x00000a00ff017b82 */ /* 0x000e220000000800 */
[----:B------:R-:W1:Y:S07]  /*0010*/  S2R R9, SR_TID.X ;  /* 0x0000000000097919 */ /* 0x000e6e0000002100 */
[----:B------:R-:W2:Y:S01]  /*0020*/  LDC.64 R4, c[0x0][0x210] ;  /* 0x00008400ff047b82 */ /* 0x000ea20000000a00 */
[----:B------:R-:W-:Y:S02]  /*0030*/  CS2R R16, SRZ ;  /* 0x0000000000107805 */ /* 0x000fe4000001ff00 */
[----:B------:R-:W-:Y:S01]  /*0040*/  CS2R R14, SRZ ;  /* 0x00000000000e7805 */ /* 0x000fe2000001ff00 */
[----:B------:R-:W3:Y:S01]  /*0050*/  S2R R3, SR_CTAID.X ;  /* 0x0000000000037919 */ /* 0x000ee20000002500 */
[----:B------:R-:W-:Y:S01]  /*0060*/  ULDC.64 UR6, c[0x0][0x208] ;  /* 0x0000820000067ab9 */ /* 0x000fe20000000a00 */
[----:B-1----:R-:W-:-:S05]  /*0070*/  LOP3.LUT R0, R9, 0x1f, RZ, 0xc0, !PT ;  /* 0x0000001f09007812 */ /* 0x002fca00078ec0ff */
[----:B---3--:R-:W-:-:S05]  /*0080*/  IMAD R0, R3, 0x20, R0 ;  /* 0x0000002003007824 */ /* 0x008fca00078e0200 */
[----:B------:R-:W-:Y:S02]  /*0090*/  SHF.R.S32.HI R3, RZ, 0x1f, R0 ;  /* 0x0000001fff037819 */ /* 0x000fe40000011400 */
[----:B------:R-:W-:Y:S02]  /*00a0*/  ISETP.GE.AND P0, PT, R0, 0x100, PT ;  /* 0x000001000000780c */ /* 0x000fe40003f06270 */
[----:B------:R-:W-:Y:S02]  /*00b0*/  LEA.HI R6, R3, R0, RZ, 0x6 ;  /* 0x0000000003067211 */ /* 0x000fe400078f30ff */
[----:B------:R-:W1:Y:S02]  /*00c0*/  LDC.64 R2, c[0x0][0x218] ;  /* 0x00008600ff027b82 */ /* 0x000e640000000a00 */
[C---:B------:R-:W-:Y:S01]  /*00d0*/  LOP3.LUT R7, R6.reuse, 0x1fffffc0, RZ, 0xc0, !PT ;  /* 0x1fffffc006077812 */ /* 0x040fe200078ec0ff */
[----:B------:R-:W-:-:S04]  /*00e0*/  IMAD.SHL.U32 R6, R6, 0x80, RZ ;  /* 0x0000008006067824 */ /* 0x000fc800078e00ff */
[----:B------:R-:W-:Y:S01]  /*00f0*/  IMAD.IADD R7, R0, 0x1, -R7 ;  /* 0x0000000100077824 */ /* 0x000fe200078e0a07 */
[----:B------:R-:W-:Y:S01]  /*0100*/  LOP3.LUT R8, R6, 0xffffe000, RZ, 0xc0, !PT ;  /* 0xffffe00006087812 */ /* 0x000fe200078ec0ff */
[----:B------:R-:W-:-:S04]  /*0110*/  IMAD.SHL.U32 R6, R9, 0x10, RZ ;  /* 0x0000001009067824 */ /* 0x000fc800078e00ff */
[----:B------:R-:W-:Y:S01]  /*0120*/  IMAD R7, R7, 0x8, R8 ;  /* 0x0000000807077824 */ /* 0x000fe200078e0208 */
[----:B------:R-:W-:-:S05]  /*0130*/  LOP3.LUT R6, R6, 0xe00, RZ, 0xc0, !PT ;  /* 0x00000e0006067812 */ /* 0x000fca00078ec0ff */
[----:B------:R-:W-:-:S04]  /*0140*/  IMAD.IADD R7, R6, 0x1, R7 ;  /* 0x0000000106077824 */ /* 0x000fc800078e0207 */
[C---:B------:R-:W-:Y:S02]  /*0150*/  VIADD R11, R7.reuse, 0x1000 ;  /* 0x00001000070b7836 */ /* 0x040fe40000000000 */
[----:B--2---:R-:W-:-:S04]  /*0160*/  IMAD.WIDE R8, R7, 0x4, R4 ;  /* 0x0000000407087825 */ /* 0x004fc800078e0204 */
[----:B-1----:R-:W-:Y:S01]  /*0170*/  IMAD.WIDE R6, R7, 0x4, R2 ;  /* 0x0000000407067825 */ /* 0x002fe200078e0202 */
[----:B------:R-:W-:Y:S02]  /*0180*/  CS2R R28, SRZ ;  /* 0x00000000001c7805 */ /* 0x000fe4000001ff00 */
[----:B------:R-:W-:Y:S02]  /*0190*/  CS2R R12, SRZ ;  /* 0x00000000000c7805 */ /* 0x000fe4000001ff00 */
[----:B------:R-:W-:Y:S01]  /*01a0*/  CS2R R24, SRZ ;  /* 0x0000000000187805 */ /* 0x000fe2000001ff00 */
[C---:B------:R-:W-:Y:S01]  /*01b0*/  IMAD.WIDE R4, R11.reuse, 0x4, R4 ;  /* 0x000000040b047825 */ /* 0x040fe200078e0204 */
[----:B------:R-:W2:Y:S03]  /*01c0*/  @!P0 LDG.E.EL R17, desc[UR6][R6.64] ;  /* 0x0000000606118981 */ /* 0x000ea6000c2e1900 */
[----:B------:R-:W-:Y:S01]  /*01d0*/  IMAD.WIDE R2, R11, 0x4, R2 ;  /* 0x000000040b027825 */ /* 0x000fe200078e0202 */
[----:B------:R-:W3:Y:S03]  /*01e0*/  @!P0 LDG.E.EL R14, desc[UR6][R4.64] ;  /* 0x00000006040e8981 */ /* 0x000ee6000c2e1900 */
[----:B------:R-:W-:Y:S01]  /*01f0*/  IMAD.MOV.U32 R11, RZ, RZ, RZ ;  /* 0x000000ffff0b7224 */ /* 0x000fe200078e00ff */
[----:B------:R-:W4:Y:S01]  /*0200*/  @!P0 LDG.E.EL R16, desc[UR6][R2.64] ;  /* 0x0000000602108981 */ /* 0x000f22000c2e1900 */
[----:B------:R-:W-:-:S03]  /*0210*/  CS2R R26, SRZ ;  /* 0x00000000001a7805 */ /* 0x000fc6000001ff00 */
[----:B------:R-:W5:Y:S04]  /*0220*/  @!P0 LDG.E.EL R28, desc[UR6][R8.64+0x4] ;  /* 0x00000406081c8981 */ /* 0x000f68000c2e1900 */
[----:B------:R-:W5:Y:S04]  /*0230*/  @!P0 LDG.E.EL R11, desc[UR6][R8.64] ;  /* 0x00000006080b8981 */ /* 0x000f68000c2e1900 */
[----:B------:R-:W5:Y:S04]  /*0240*/  @!P0 LDG.E.EL R13, desc[UR6][R6.64+0x4] ;  /* 0x00000406060d8981 */ /* 0x000f68000c2e1900 */
[----:B------:R-:W5:Y:S04]  /*0250*/  @!P0 LDG.E.EL R25, desc[UR6][R4.64+0x4] ;  /* 0x0000040604198981 */ /* 0x000f68000c2e1900 */
[----:B------:R-:W5:Y:S01]  /*0260*/  @!P0 LDG.E.EL R26, desc[UR6][R2.64+0x4] ;  /* 0x00000406021a8981 */ /* 0x000f62000c2e1900 */
[----:B------:R-:W-:-:S02]  /*0270*/  CS2R R22, SRZ ;  /* 0x0000000000167805 */ /* 0x000fc4000001ff00 */
[----:B------:R-:W-:Y:S01]  /*0280*/  CS2R R20, SRZ ;  /* 0x0000000000147805 */ /* 0x000fe2000001ff00 */
[----:B------:R-:W5:Y:S04]  /*0290*/  @!P0 LDG.E.EL R27, desc[UR6][R8.64+0x8] ;  /* 0x00000806081b8981 */ /* 0x000f68000c2e1900 */
[----:B------:R-:W5:Y:S01]  /*02a0*/  @!P0 LDG.E.EL R24, desc[UR6][R6.64+0x8] ;  /* 0x0000080606188981 */ /* 0x000f62000c2e1900 */
[----:B------:R-:W-:-:S03]  /*02b0*/  CS2R R18, SRZ ;  /* 0x0000000000127805 */ /* 0x000fc6000001ff00 */
[----:B------:R-:W5:Y:S04]  /*02c0*/  @!P0 LDG.E.EL R21, desc[UR6][R4.64+0x8] ;  /* 0x0000080604158981 */ /* 0x000f68000c2e1900 */
[----:B------:R-:W5:Y:S01]  /*02d0*/  @!P0 LDG.E.EL R22, desc[UR6][R2.64+0x8] ;  /* 0x0000080602168981 */ /* 0x000f62000c2e1900 */
[----:B------:R-:W-:Y:S02]  /*02e0*/  CS2R R32, SRZ ;  /* 0x0000000000207805 */ /* 0x000fe4000001ff00 */
[----:B------:R-:W-:Y:S02]  /*02f0*/  CS2R R36, SRZ ;  /* 0x0000000000247805 */ /* 0x000fe4000001ff00 */
[----:B------:R-:W-:Y:S01]  /*0300*/  CS2R R34, SRZ ;  /* 0x0000000000227805 */ /* 0x000fe2000001ff00 */
[----:B------:R-:W5:Y:S04]  /*0310*/  @!P0 LDG.E.EL R23, desc[UR6][R8.64+0xc] ;  /* 0x00000c0608178981 */ /* 0x000f68000c2e1900 */
[----:B------:R-:W5:Y:S04]  /*0320*/  @!P0 LDG.E.EL R19, desc[UR6][R8.64+0x10] ;  /* 0x0000100608138981 */ /* 0x000f68000c2e1900 */
[----:B------:R-:W5:Y:S04]  /*0330*/  @!P0 LDG.E.EL R18, desc[UR6][R8.64+0x14] ;  /* 0x0000140608128981 */ /* 0x000f68000c2e1900 */
[----:B------:R-:W5:Y:S04]  /*0340*/  @!P0 LDG.E.EL R15, desc[UR6][R8.64+0x18] ;  /* 0x00001806080f8981 */ /* 0x000f68000c2e1900 */
[----:B------:R-:W5:Y:S04]  /*0350*/  @!P0 LDG.E.EL R20, desc[UR6][R6.64+0xc] ;  /* 0x00000c0606148981 */ /* 0x000f68000c2e1900 */
[----:B------:R1:W5:Y:S04]  /*0360*/  @!P0 LDG.E.EL R12, desc[UR6][R8.64+0x1c] ;  /* 0x00001c06080c8981 */ /* 0x000368000c2e1900 */
[----:B------:R-:W5:Y:S04]  /*0370*/  @!P0 LDG.E.EL R33, desc[UR6][R4.64+0xc] ;  /* 0x00000c0604218981 */ /* 0x000f68000c2e1900 */
[----:B------:R-:W5:Y:S01]  /*0380*/  @!P0 LDG.E.EL R36, desc[UR6][R2.64+0xc] ;  /* 0x00000c0602248981 */ /* 0x000f62000c2e1900 */
[----:B01----:R-:W-:-:S03]  /*0390*/  CS2R R8, SRZ ;  /* 0x0000000000087805 */ /* 0x003fc6000001ff00 */
[----:B------:R-:W5:Y:S04]  /*03a0*/  @!P0 LDG.E.EL R35, desc[UR6][R6.64+0x10] ;  /* 0x0000100606238981 */ /* 0x000f68000c2e1900 */
[----:B------:R-:W5:Y:S04]  /*03b0*/  @!P0 LDG.E.EL R34, desc[UR6][R6.64+0x14] ;  /* 0x0000140606228981 */ /* 0x000f68000c2e1900 */
[----:B------:R-:W5:Y:S04]  /*03c0*/  @!P0 LDG.E.EL R9, desc[UR6][R6.64+0x18] ;  /* 0x0000180606098981 */ /* 0x000f68000c2e1900 */
[----:B------:R0:W5:Y:S04]  /*03d0*/  @!P0 LDG.E.EL R8, desc[UR6][R6.64+0x1c] ;  /* 0x00001c0606088981 */ /* 0x000168000c2e1900 */
[----:B------:R-:W5:Y:S01]  /*03e0*/  @!P0 LDG.E.EL R32, desc[UR6][R4.64+0x10] ;  /* 0x0000100604208981 */ /* 0x000f62000c2e1900 */
[----:B------:R-:W-:-:S03]  /*03f0*/  CS2R R30, SRZ ;  /* 0x00000000001e7805 */ /* 0x000fc6000001ff00 */
[----:B------:R-:W5:Y:S01]  /*0400*/  @!P0 LDG.E.EL R29, desc[UR6][R4.64+0x14] ;  /* 0x00001406041d8981 */ /* 0x000f62000c2e1900 */
[----:B0-----:R-:W-:-:S03]  /*0410*/  IMAD.MOV.U32 R6, RZ, RZ, RZ ;  /* 0x000000ffff067224 */ /* 0x001fc600078e00ff */
[----:B------:R-:W5:Y:S04]  /*0420*/  @!P0 LDG.E.EL R37, desc[UR6][R2.64+0x14] ;  /* 0x0000140602258981 */ /* 0x000f68000c2e1900 */
[----:B------:R-:W5:Y:S04]  /*0430*/  @!P0 LDG.E.EL R6, desc[UR6][R2.64+0x10] ;  /* 0x0000100602068981 */ /* 0x000f68000c2e1900 */
[----:B------:R-:W5:Y:S04]  /*0440*/  @!P0 LDG.E.EL R30, desc[UR6][R4.64+0x18] ;  /* 0x00001806041e8981 */ /* 0x000f68000c2e1900 */
[----:B------:R0:W5:Y:S02]  /*0450*/  @!P0 LDG.E.EL R31, desc[UR6][R4.64+0x1c] ;  /* 0x00001c06041f8981 */ /* 0x000164000c2e1900 */
[----:B0-----:R-:W-:-:S06]  /*0460*/  CS2R R4, SRZ ;  /* 0x0000000000047805 */ /* 0x001fcc000001ff00 */
[----:B------:R-:W5:Y:S04]  /*0470*/  @!P0 LDG.E.EL R4, desc[UR6][R2.64+0x18] ;  /* 0x0000180602048981 */ /* 0x000f68000c2e1900 */
[----:B------:R2:W5:Y:S01]  /*0480*/  @!P0 LDG.E.EL R5, desc[UR6][R2.64+0x1c] ;  /* 0x00001c0602058981 */ /* 0x000562000c2e1900 */
[----:B------:R-:W0:Y:S01]  /*0490*/  S2UR UR5, SR_CgaCtaId ;  /* 0x00000000000579c3 */ /* 0x000e220000008800 */
[----:B------:R-:W-:Y:S02]  /*04a0*/  UMOV UR4, 0x400 ;  /* 0x0000040000047882 */ /* 0x000fe40000000000 */
[----:B0-----:R-:W-:Y:S01]  /*04b0*/  UPRMT UR4, UR5, 0x654, UR4 ;  /* 0x0000065405047896 */ /* 0x001fe20008000004 */
[----:B--2---:R-:W-:Y:S02]  /*04c0*/  SEL R2, R17, RZ, !P0 ;  /* 0x000000ff11027207 */ /* 0x004fe40004000000 */
[----:B---3--:R-:W-:-:S02]  /*04d0*/  SEL R17, R14, RZ, !P0 ;  /* 0x000000ff0e117207 */ /* 0x008fc40004000000 */
[----:B----4-:R-:W-:Y:S02]  /*04e0*/  SEL R16, R16, RZ, !P0 ;  /* 0x000000ff10107207 */ /* 0x010fe40004000000 */
[----:B------:R-:W-:Y:S02]  /*04f0*/  FSETP.GEU.AND P3, PT, R2, RZ, PT ;  /* 0x000000ff0200720b */ /* 0x000fe40003f6e000 */
[----:B-----5:R-:W-:Y:S02]  /*0500*/  SEL R11, R11, RZ, !P0 ;  /* 0x000000ff0b0b7207 */ /* 0x020fe40004000000 */
[----:B------:R-:W-:Y:S02]  /*0510*/  FSETP.GEU.AND P2, PT, R17, RZ, PT ;  /* 0x000000ff1100720b */ /* 0x000fe40003f4e000 */
[----:B------:R-:W-:Y:S02]  /*0520*/  FSETP.GEU.AND P1, PT, R11, RZ, PT ;  /* 0x000000ff0b00720b */ /* 0x000fe40003f2e000 */
[----:B------:R-:W-:-:S02]  /*0530*/  FSETP.GEU.AND P4, PT, R16, RZ, PT ;  /* 0x000000ff1000720b */ /* 0x000fc40003f8e000 */
[----:B------:R-:W-:Y:S02]  /*0540*/  SEL R28, R28, RZ, !P0 ;  /* 0x000000ff1c1c7207 */ /* 0x000fe40004000000 */
[----:B------:R-:W-:Y:S02]  /*0550*/  SEL R13, R13, RZ, !P0 ;  /* 0x000000ff0d0d7207 */ /* 0x000fe40004000000 */
[----:B------:R-:W-:Y:S02]  /*0560*/  FSEL R7, R11, RZ, P1 ;  /* 0x000000ff0b077208 */ /* 0x000fe40000800000 */
[----:B------:R-:W-:Y:S02]  /*0570*/  FSEL R14, R2, RZ, P3 ;  /* 0x000000ff020e7208 */ /* 0x000fe40001800000 */
[----:B------:R-:W-:Y:S02]  /*0580*/  FSEL R3, R17, RZ, P2 ;  /* 0x000000ff11037208 */ /* 0x000fe40001000000 */
[----:B------:R-:W-:-:S02]  /*0590*/  FSEL R16, R16, RZ, P4 ;  /* 0x000000ff10107208 */ /* 0x000fc40002000000 */
[----:B------:R-:W-:Y:S02]  /*05a0*/  FSETP.GEU.AND P1, PT, R28, RZ, PT ;  /* 0x000000ff1c00720b */ /* 0x000fe40003f2e000 */
[----:B------:R-:W-:Y:S01]  /*05b0*/  FSETP.GEU.AND P2, PT, R13, RZ, PT ;  /* 0x000000ff0d00720b */ /* 0x000fe20003f4e000 */
[----:B------:R-:W-:Y:S01]  /*05c0*/  FADD R2, R7, -R14 ;  /* 0x8000000e07027221 */ /* 0x000fe20000000000 */
[----:B------:R-:W-:Y:S01]  /*05d0*/  SEL R25, R25, RZ, !P0 ;  /* 0x000000ff19197207 */ /* 0x000fe20004000000 */
[----:B------:R-:W-:Y:S01]  /*05e0*/  FADD R7, R3, -R16 ;  /* 0x8000001003077221 */ /* 0x000fe20000000000 */
[----:B------:R-:W-:Y:S02]  /*05f0*/  SEL R26, R26, RZ, !P0 ;  /* 0x000000ff1a1a7207 */ /* 0x000fe40004000000 */
[----:B------:R-:W-:Y:S02]  /*0600*/  FSEL R3, R28, RZ, P1 ;  /* 0x000000ff1c037208 */ /* 0x000fe40000800000 */
[----:B------:R-:W-:-:S02]  /*0610*/  FSEL R14, R13, RZ, P2 ;  /* 0x000000ff0d0e7208 */ /* 0x000fc40001000000 */
[----:B------:R-:W-:Y:S02]  /*0620*/  SEL R27, R27, RZ, !P0 ;  /* 0x000000ff1b1b7207 */ /* 0x000fe40004000000 */
[----:B------:R-:W-:Y:S02]  /*0630*/  SEL R24, R24, RZ, !P0 ;  /* 0x000000ff18187207 */ /* 0x000fe40004000000 */
[----:B------:R-:W-:Y:S02]  /*0640*/  FSETP.GEU.AND P1, PT, R25, RZ, PT ;  /* 0x000000ff1900720b */ /* 0x000fe40003f2e000 */
[----:B------:R-:W-:Y:S01]  /*0650*/  FSETP.GEU.AND P3, PT, R26, RZ, PT ;  /* 0x000000ff1a00720b */ /* 0x000fe20003f6e000 */
[----:B------:R-:W-:Y:S01]  /*0660*/  FADD R3, R3, -R14 ;  /* 0x8000000e03037221 */ /* 0x000fe20000000000 */
[----:B------:R-:W-:Y:S01]  /*0670*/  FADD R2, |R2|, |R7| ;  /* 0x4000000702027221 */ /* 0x000fe20000000200 */
[----:B------:R-:W-:Y:S02]  /*0680*/  FSETP.GEU.AND P2, PT, R27, RZ, PT ;  /* 0x000000ff1b00720b */ /* 0x000fe40003f4e000 */
[----:B------:R-:W-:-:S02]  /*0690*/  FSETP.GEU.AND P4, PT, R24, RZ, PT ;  /* 0x000000ff1800720b */ /* 0x000fc40003f8e000 */
[----:B------:R-:W-:Y:S02]  /*06a0*/  FSEL R7, R25, RZ, P1 ;  /* 0x000000ff19077208 */ /* 0x000fe40000800000 */
[----:B------:R-:W-:Y:S02]  /*06b0*/  FSEL R14, R26, RZ, P3 ;  /* 0x000000ff1a0e7208 */ /* 0x000fe40001800000 */
[----:B------:R-:W-:Y:S02]  /*06c0*/  SEL R21, R21, RZ, !P0 ;  /* 0x000000ff15157207 */ /* 0x000fe40004000000 */
[----:B------:R-:W-:Y:S02]  /*06d0*/  SEL R22, R22, RZ, !P0 ;  /* 0x000000ff16167207 */ /* 0x000fe40004000000 */
[----:B------:R-:W-:Y:S02]  /*06e0*/  FSEL R11, R27, RZ, P2 ;  /* 0x000000ff1b0b7208 */ /* 0x000fe40001000000 */
[----:B------:R-:W-:Y:S01]  /*06f0*/  FSEL R16, R24, RZ, P4 ;  /* 0x000000ff18107208 */ /* 0x000fe20002000000 */
[----:B------:R-:W-:Y:S01]  /*0700*/  FADD R2, |R3|, R2 ;  /* 0x0000000203027221 */ /* 0x000fe20000000200 */
[----:B------:R-:W-:Y:S01]  /*0710*/  FADD R7, R7, -R14 ;  /* 0x8000000e07077221 */ /* 0x000fe20000000000 */
[----:B------:R-:W-:-:S02]  /*0720*/  FSETP.GEU.AND P1, PT, R21, RZ, PT ;  /* 0x000000ff1500720b */ /* 0x000fc40003f2e000 */
[----:B------:R-:W-:Y:S01]  /*0730*/  FSETP.GEU.AND P3, PT, R22, RZ, PT ;  /* 0x000000ff1600720b */ /* 0x000fe20003f6e000 */
[----:B------:R-:W-:Y:S01]  /*0740*/  FADD R11, R11, -R16 ;  /* 0x800000100b0b7221 */ /* 0x000fe20000000000 */
[----:B------:R-:W-:Y:S01]  /*0750*/  SEL R23, R23, RZ, !P0 ;  /* 0x000000ff17177207 */ /* 0x000fe20004000000 */
[----:B------:R-:W-:Y:S01]  /*0760*/  FADD R16, |R7|, R2 ;  /* 0x0000000207107221 */ /* 0x000fe20000000200 */
[----:B------:R-:W-:Y:S02]  /*0770*/  SEL R20, R20, RZ, !P0 ;  /* 0x000000ff14147207 */ /* 0x000fe40004000000 */
[----:B------:R-:W-:Y:S02]  /*0780*/  FSEL R2, R21, RZ, P1 ;  /* 0x000000ff15027208 */ /* 0x000fe40000800000 */
[----:B------:R-:W-:Y:S02]  /*0790*/  FSEL R7, R22, RZ, P3 ;  /* 0x000000ff16077208 */ /* 0x000fe40001800000 */
[----:B------:R-:W-:-:S02]  /*07a0*/  FSETP.GEU.AND P2, PT, R23, RZ, PT ;  /* 0x000000ff1700720b */ /* 0x000fc40003f4e000 */
[----:B------:R-:W-:Y:S02]  /*07b0*/  FSETP.GEU.AND P4, PT, R20, RZ, PT ;  /* 0x000000ff1400720b */ /* 0x000fe40003f8e000 */
[----:B------:R-:W-:Y:S02]  /*07c0*/  SEL R33, R33, RZ, !P0 ;  /* 0x000000ff21217207 */ /* 0x000fe40004000000 */
[----:B------:R-:W-:Y:S01]  /*07d0*/  SEL R36, R36, RZ, !P0 ;  /* 0x000000ff24247207 */ /* 0x000fe20004000000 */
[----:B------:R-:W-:Y:S01]  /*07e0*/  FADD R13, |R11|, R16 ;  /* 0x000000100b0d7221 */ /* 0x000fe20000000200 */
[----:B------:R-:W-:Y:S01]  /*07f0*/  FADD R2, R2, -R7 ;  /* 0x8000000702027221 */ /* 0x000fe20000000000 */
[----:B------:R-:W-:Y:S02]  /*0800*/  FSEL R3, R23, RZ, P2 ;  /* 0x000000ff17037208 */ /* 0x000fe40001000000 */
[----:B------:R-:W-:Y:S02]  /*0810*/  FSEL R14, R20, RZ, P4 ;  /* 0x000000ff140e7208 */ /* 0x000fe40002000000 */
[----:B------:R-:W-:-:S02]  /*0820*/  FSETP.GEU.AND P1, PT, R33, RZ, PT ;  /* 0x000000ff2100720b */ /* 0x000fc40003f2e000 */
[----:B------:R-:W-:Y:S02]  /*0830*/  FSETP.GEU.AND P3, PT, R36, RZ, PT ;  /* 0x000000ff2400720b */ /* 0x000fe40003f6e000 */
[----:B------:R-:W-:Y:S02]  /*0840*/  SEL R19, R19, RZ, !P0 ;  /* 0x000000ff13137207 */ /* 0x000fe40004000000 */
[----:B------:R-:W-:Y:S01]  /*0850*/  SEL R35, R35, RZ, !P0 ;  /* 0x000000ff23237207 */ /* 0x000fe20004000000 */
[----:B------:R-:W-:Y:S01]  /*0860*/  FADD R16, |R2|, R13 ;  /* 0x0000000d02107221 */ /* 0x000fe20000000200 */
[----:B------:R-:W-:Y:S01]  /*0870*/  FSEL R2, R33, RZ, P1 ;  /* 0x000000ff21027208 */ /* 0x000fe20000800000 */
[----:B------:R-:W-:Y:S01]  /*0880*/  FADD R11, R3, -R14 ;  /* 0x8000000e030b7221 */ /* 0x000fe20000000000 */
        /* <DEDUP_REMOVED lines=10> */
[----:B------:R-:W-:Y:S01]  /*0930*/  FSETP.GEU.AND P3, PT, R6, RZ, PT ;  /* 0x000000ff0600720b */ /* 0x000fe20003f6e000 */
[----:B------:R-:W-:Y:S01]  /*0940*/  FADD R11, |R2|, R11 ;  /* 0x0000000b020b7221 */ /* 0x000fe20000000200 */
[----:B------:R-:W-:Y:S01]  /*0950*/  FADD R14, R3, -R14 ;  /* 0x8000000e030e7221 */ /* 0x000fe20000000000 */
[----:B------:R-:W-:Y:S02]  /*0960*/  FSEL R2, R32, RZ, P1 ;  /* 0x000000ff20027208 */ /* 0x000fe40000800000 */
[----:B------:R-:W-:Y:S01]  /*0970*/  FSEL R7, R6, RZ, P3 ;  /* 0x000000ff06077208 */ /* 0x000fe20001800000 */
[----:B------:R-:W-:Y:S01]  /*0980*/  FADD R13, |R14|, R11 ;  /* 0x0000000b0e0d7221 */ /* 0x000fe20000000200 */
[----:B------:R-:W-:Y:S02]  /*0990*/  SEL R18, R18, RZ, !P0 ;  /* 0x000000ff12127207 */ /* 0x000fe40004000000 */
[----:B------:R-:W-:Y:S01]  /*09a0*/  SEL R34, R34, RZ, !P0 ;  /* 0x000000ff22227207 */ /* 0x000fe20004000000 */
[----:B------:R-:W-:Y:S01]  /*09b0*/  FADD R2, R2, -R7 ;  /* 0x8000000702027221 */ /* 0x000fe20000000000 */
[----:B------:R-:W-:-:S02]  /*09c0*/  FSETP.GEU.AND P2, PT, R18, RZ, PT ;  /* 0x000000ff1200720b */ /* 0x000fc40003f4e000 */
[----:B------:R-:W-:Y:S01]  /*09d0*/  FSETP.GEU.AND P4, PT, R34, RZ, PT ;  /* 0x000000ff2200720b */ /* 0x000fe20003f8e000 */
[----:B------:R-:W-:Y:S01]  /*09e0*/  FADD R14, |R2|, R13 ;  /* 0x0000000d020e7221 */ /* 0x000fe20000000200 */
[----:B------:R-:W-:Y:S02]  /*09f0*/  SEL R29, R29, RZ, !P0 ;  /* 0x000000ff1d1d7207 */ /* 0x000fe40004000000 */
[----:B------:R-:W-:Y:S01]  /*0a00*/  SEL R37, R37, RZ, !P0 ;  /* 0x000000ff25257207 */ /* 0x000fe20004000000 */
[----:B------:R-:W0:Y:S01]  /*0a10*/  S2R R13, SR_TID.X ;  /* 0x00000000000d7919 */ /* 0x000e220000002100 */
[----:B------:R-:W-:Y:S02]  /*0a20*/  FSEL R3, R18, RZ, P2 ;  /* 0x000000ff12037208 */ /* 0x000fe40001000000 */
[----:B------:R-:W-:Y:S02]  /*0a30*/  FSEL R6, R34, RZ, P4 ;  /* 0x000000ff22067208 */ /* 0x000fe40002000000 */
[----:B------:R-:W-:-:S02]  /*0a40*/  FSETP.GEU.AND P1, PT, R29, RZ, PT ;  /* 0x000000ff1d00720b */ /* 0x000fc40003f2e000 */
[----:B------:R-:W-:Y:S02]  /*0a50*/  FSETP.GEU.AND P3, PT, R37, RZ, PT ;  /* 0x000000ff2500720b */ /* 0x000fe40003f6e000 */
[----:B------:R-:W-:Y:S02]  /*0a60*/  SEL R15, R15, RZ, !P0 ;  /* 0x000000ff0f0f7207 */ /* 0x000fe40004000000 */
[----:B------:R-:W-:Y:S01]  /*0a70*/  SEL R9, R9, RZ, !P0 ;  /* 0x000000ff09097207 */ /* 0x000fe20004000000 */
        /* <DEDUP_REMOVED lines=9> */
[----:B------:R-:W-:Y:S02]  /*0b10*/  SEL R12, R12, RZ, !P0 ;  /* 0x000000ff0c0c7207 */ /* 0x000fe40004000000 */
[----:B------:R-:W-:Y:S02]  /*0b20*/  SEL R8, R8, RZ, !P0 ;  /* 0x000000ff08087207 */ /* 0x000fe40004000000 */
[----:B------:R-:W-:-:S02]  /*0b30*/  FSEL R3, R15, RZ, P2 ;  /* 0x000000ff0f037208 */ /* 0x000fc40001000000 */
[----:B------:R-:W-:Y:S02]  /*0b40*/  FSEL R6, R9, RZ, P4 ;  /* 0x000000ff09067208 */ /* 0x000fe40002000000 */
[----:B------:R-:W-:Y:S02]  /*0b50*/  FSETP.GEU.AND P1, PT, R30, RZ, PT ;  /* 0x000000ff1e00720b */ /* 0x000fe40003f2e000 */
[----:B------:R-:W-:Y:S01]  /*0b60*/  FSETP.GEU.AND P3, PT, R4, RZ, PT ;  /* 0x000000ff0400720b */ /* 0x000fe20003f6e000 */
[----:B------:R-:W-:Y:S01]  /*0b70*/  FADD R11, |R2|, R11 ;  /* 0x0000000b020b7221 */ /* 0x000fe20000000200 */
[----:B------:R-:W-:Y:S02]  /*0b80*/  FSETP.GEU.AND P2, PT, R12, RZ, PT ;  /* 0x000000ff0c00720b */ /* 0x000fe40003f4e000 */
[----:B------:R-:W-:Y:S01]  /*0b90*/  FSETP.GEU.AND P4, PT, R8, RZ, PT ;  /* 0x000000ff0800720b */ /* 0x000fe20003f8e000 */
[----:B------:R-:W-:Y:S01]  /*0ba0*/  FADD R6, R3, -R6 ;  /* 0x8000000603067221 */ /* 0x000fe20000000000 */
[----:B------:R-:W-:-:S02]  /*0bb0*/  FSEL R2, R30, RZ, P1 ;  /* 0x000000ff1e027208 */ /* 0x000fc40000800000 */
        /* <DEDUP_REMOVED lines=10> */
[----:B------:R-:W-:Y:S01]  /*0c60*/  FADD R4, |R2|, R11 ;  /* 0x0000000b02047221 */ /* 0x000fe20000000200 */
[----:B------:R-:W-:Y:S02]  /*0c70*/  FSEL R2, R31, RZ, P1 ;  /* 0x000000ff1f027208 */ /* 0x000fe40000800000 */
[----:B------:R-:W-:Y:S01]  /*0c80*/  FSEL R5, R5, RZ, P2 ;  /* 0x000000ff05057208 */ /* 0x000fe20001000000 */
[----:B------:R-:W-:Y:S01]  /*0c90*/  FADD R3, |R3|, R4 ;  /* 0x0000000403037221 */ /* 0x000fe20000000200 */
[----:B0-----:R-:W-:-:S03]  /*0ca0*/  SHF.R.U32.HI R4, RZ, 0x5, R13 ;  /* 0x00000005ff047819 */ /* 0x001fc6000001160d */
[----:B------:R-:W-:Y:S01]  /*0cb0*/  FADD R2, R2, -R5 ;  /* 0x8000000502027221 */ /* 0x000fe20000000000 */
[----:B------:R-:W-:-:S03]  /*0cc0*/  LOP3.LUT R5, R13, 0x1f, RZ, 0xc0, !PT ;  /* 0x0000001f0d057812 */ /* 0x000fc600078ec0ff */
[----:B------:R-:W-:Y:S01]  /*0cd0*/  FADD R2, |R2|, R3 ;  /* 0x0000000302027221 */ /* 0x000fe20000000200 */
[----:B------:R-:W-:Y:S01]  /*0ce0*/  SGXT.U32 R3, R4, 0x3 ;  /* 0x000000030403781a */ /* 0x000fe20000000000 */
[----:B------:R-:W-:-:S04]  /*0cf0*/  IMAD.SHL.U32 R5, R5, 0x20, RZ ;  /* 0x0000002005057824 */ /* 0x000fc800078e00ff */
[----:B------:R-:W-:Y:S01]  /*0d00*/  IMAD.SHL.U32 R4, R3, 0x4, RZ ;  /* 0x0000000403047824 */ /* 0x000fe200078e00ff */
[----:B------:R-:W-:-:S04]  /*0d10*/  SEL R7, R2, RZ, !P0 ;  /* 0x000000ff02077207 */ /* 0x000fc80004000000 */
[----:B------:R-:W-:-:S05]  /*0d20*/  LOP3.LUT R4, R5, R4, RZ, 0xfc, !PT ;  /* 0x0000000405047212 */ /* 0x000fca00078efcff */
[----:B------:R-:W-:Y:S01]  /*0d30*/  STS [R4+UR4], R7 ;  /* 0x0000000704007988 */ /* 0x000fe20008000804 */
[----:B------:R-:W-:Y:S01]  /*0d40*/  BAR.SYNC.DEFER_BLOCKING 0x0 ;  /* 0x0000000000007b1d */ /* 0x000fe20000010000 */
[C---:B------:R-:W-:Y:S02]  /*0d50*/  ISETP.GE.AND P1, PT, R13.reuse, 0x100, PT ;  /* 0x000001000d00780c */ /* 0x040fe40003f26270 */
[----:B------:R-:W-:-:S11]  /*0d60*/  LEA R2, R13, UR4, 0x2 ;  /* 0x000000040d027c11 */ /* 0x000fd6000f8e10ff */
[----:B------:R-:W0:Y:S04]  /*0d70*/  @!P1 LDS R10, [R2] ;  /* 0x00000000020a9984 */ /* 0x000e280000000800 */
[----:B0-----:R-:W0:Y:S02]  /*0d80*/  SHFL.BFLY PT, R9, R10, 0x4, 0x1f ;  /* 0x0c801f000a097f89 */ /* 0x001e2400000e0000 */
[----:B0-----:R-:W-:-:S05]  /*0d90*/  FADD R9, R10, R9 ;  /* 0x000000090a097221 */ /* 0x001fca0000000000 */
[----:B------:R-:W0:Y:S01]  /*0da0*/  SHFL.BFLY PT, R6, R9, 0x2, 0x1f ;  /* 0x0c401f0009067f89 */ /* 0x000e2200000e0000 */
[----:B------:R-:W-:Y:S01]  /*0db0*/  LOP3.LUT P1, RZ, R13, 0x7, RZ, 0xc0, !PT ;  /* 0x000000070dff7812 */ /* 0x000fe2000782c0ff */
[----:B0-----:R-:W-:-:S05]  /*0dc0*/  FADD R6, R9, R6 ;  /* 0x0000000609067221 */ /* 0x001fca0000000000 */
[----:B------:R-:W0:Y:S01]  /*0dd0*/  SHFL.BFLY PT, R11, R6, 0x1, 0x1f ;  /* 0x0c201f00060b7f89 */ /* 0x000e2200000e0000 */
[----:B------:R-:W-:Y:S02]  /*0de0*/  ISETP.LT.AND P1, PT, R13, 0x100, !P1 ;  /* 0x000001000d00780c */ /* 0x000fe40004f21270 */
[----:B------:R-:W-:Y:S01]  /*0df0*/  ISETP.EQ.AND P0, PT, R3, RZ, !P0 ;  /* 0x000000ff0300720c */ /* 0x000fe20004702270 */
[----:B0-----:R-:W-:-:S10]  /*0e00*/  FADD R11, R6, R11 ;  /* 0x0000000b060b7221 */ /* 0x001fd40000000000 */
[----:B------:R0:W-:Y:S01]  /*0e10*/  @P1 STS [R2], R11 ;  /* 0x0000000b02001388 */ /* 0x0001e20000000800 */
[----:B------:R-:W-:Y:S06]  /*0e20*/  BAR.SYNC.DEFER_BLOCKING 0x0 ;  /* 0x0000000000007b1d */ /* 0x000fec0000010000 */
[----:B0-----:R-:W-:Y:S05]  /*0e30*/  @!P0 EXIT ;  /* 0x000000000000894d */ /* 0x001fea0003800000 */
[----:B------:R-:W0:Y:S01]  /*0e40*/  LDS R5, [R5+UR4] ;  /* 0x0000000405057984 */ /* 0x000e220008000800 */
[----:B------:R-:W1:Y:S02]  /*0e50*/  LDC.64 R2, c[0x0][0x220] ;  /* 0x00008800ff027b82 */ /* 0x000e640000000a00 */
[----:B-1----:R-:W-:-:S05]  /*0e60*/  IMAD.WIDE R2, R0, 0x4, R2 ;  /* 0x0000000400027825 */ /* 0x002fca00078e0202 */
[----:B0-----:R-:W-:Y:S01]  /*0e70*/  STG.E desc[UR6][R2.64], R5 ;  /* 0x0000000502007986 */ /* 0x001fe2000c101906 */
[----:B------:R-:W-:Y:S05]  /*0e80*/  EXIT ;  /* 0x000000000000794d */ /* 0x000fea0003800000 */
.L_x_0:
[----:B------:R-:W-:-:S00]  /*0e90*/  BRA `(.L_x_0) ;  /* 0xfffffffc00fc7947 */ /* 0x000fc0000383ffff */
[----:B------:R-:W-:-:S00]  /*0ea0*/  NOP ;  /* 0x0000000000007918 */ /* 0x000fc00000000000 */
        /* <DEDUP_REMOVED lines=13> */
.L_x_1:


//--------------------- .nv.shared.triton_per_fused_abs_mean_relu_sub_38 --------------------------
	.section	.nv.shared.triton_per_fused_abs_mean_relu_sub_38,"aw",@nobits
	.sectionflags	@""
	.align	16
	.zero		1024


//--------------------- .nv.constant0.triton_per_fused_abs_mean_relu_sub_38 --------------------------
	.section	.nv.constant0.triton_per_fused_abs_mean_relu_sub_38,"a",@progbits
	.sectionflags	@""
	.align	4
.nv.constant0.triton_per_fused_abs_mean_relu_sub_38:
	.zero		560
